//
// Generated by NVIDIA NVVM Compiler
//
// Compiler Build ID: CL-36424714
// Cuda compilation tools, release 13.0, V13.0.88
// Based on NVVM 20.0.0
//

.version 9.0
.target sm_100
.address_size 64

	// .globl	_Z25sgemm_smem_cache_blockingiiifPKfS0_fPf

.visible .entry _Z25sgemm_smem_cache_blockingiiifPKfS0_fPf(
	.param .u32 _Z25sgemm_smem_cache_blockingiiifPKfS0_fPf_param_0,
	.param .u32 _Z25sgemm_smem_cache_blockingiiifPKfS0_fPf_param_1,
	.param .u32 _Z25sgemm_smem_cache_blockingiiifPKfS0_fPf_param_2,
	.param .f32 _Z25sgemm_smem_cache_blockingiiifPKfS0_fPf_param_3,
	.param .u64 .ptr .align 1 _Z25sgemm_smem_cache_blockingiiifPKfS0_fPf_param_4,
	.param .u64 .ptr .align 1 _Z25sgemm_smem_cache_blockingiiifPKfS0_fPf_param_5,
	.param .f32 _Z25sgemm_smem_cache_blockingiiifPKfS0_fPf_param_6,
	.param .u64 .ptr .align 1 _Z25sgemm_smem_cache_blockingiiifPKfS0_fPf_param_7
)
{


	ret;

}


// ===== COMPILED SASS (sm_100) =====

	.target	sm_100

	.elftype	@"ET_EXEC"


//--------------------- .note.nv.tkinfo           --------------------------
	.section	.note.nv.tkinfo,"",@"SHT_NOTE"
	.sectionflags	@"SHF_NOTE_NV_TKINFO"
	.tkinfo
        /*0018*/ 	.word	0x00000002
        /*0030*/ 	.string	""
        /*0030*/ 	.string	"ptxas"
        /*0030*/ 	.string	"Cuda compilation tools, release 13.0, V13.0.88"
        /*0030*/ 	.string	"Build cuda_13.0.r13.0/compiler.36424714_0"
        /*0030*/ 	.string	"-arch sm_100 -m 64 "



//--------------------- .note.nv.cuinfo           --------------------------
	.section	.note.nv.cuinfo,"",@"SHT_NOTE"
	.sectionflags	@"SHF_NOTE_NV_CUINFO"
        /*0018*/ 	.short	0x0002
        /*001a*/ 	.short	0x0064
        /*001c*/ 	.short	0x0082
	.zero		2


//--------------------- .nv.info                  --------------------------
	.section	.nv.info,"",@"SHT_CUDA_INFO"
	.align	4


	//----- nvinfo : EIATTR_REGCOUNT
	.align		4
        /*0000*/ 	.byte	0x04, 0x2f
        /*0002*/ 	.short	(.L_1 - .L_0)
	.align		4
.L_0:
        /*0004*/ 	.word	index@(_Z25sgemm_smem_cache_blockingiiifPKfS0_fPf)
        /*0008*/ 	.word	0x00000004


	//----- nvinfo : EIATTR_FRAME_SIZE
	.align		4
.L_1:
        /*000c*/ 	.byte	0x04, 0x11
        /*000e*/ 	.short	(.L_3 - .L_2)
	.align		4
.L_2:
        /*0010*/ 	.word	index@(_Z25sgemm_smem_cache_blockingiiifPKfS0_fPf)
        /*0014*/ 	.word	0x00000000


	//----- nvinfo : EIATTR_MIN_STACK_SIZE
	.align		4
.L_3:
        /*0018*/ 	.byte	0x04, 0x12
        /*001a*/ 	.short	(.L_5 - .L_4)
	.align		4
.L_4:
        /*001c*/ 	.word	index@(_Z25sgemm_smem_cache_blockingiiifPKfS0_fPf)
        /*0020*/ 	.word	0x00000000
.L_5:


//--------------------- .nv.compat                --------------------------
	.section	.nv.compat,"",@"SHT_CUDA_COMPAT_INFO"
	.align	4
        /*0000*/ 	.byte	0x02, 0x09, 0x00, 0x00, 0x02, 0x02, 0x01, 0x00, 0x02, 0x05, 0x05, 0x00, 0x03, 0x07, 0x01, 0x01
        /*0010*/ 	.byte	0x02, 0x03, 0x00, 0x00, 0x02, 0x06, 0x01, 0x00, 0x04, 0x0b, 0x08, 0x00, 0x09, 0x00, 0x00, 0x00
        /*0020*/ 	.byte	0x00, 0x00, 0x00, 0x00


//--------------------- .nv.info._Z25sgemm_smem_cache_blockingiiifPKfS0_fPf --------------------------
	.section	.nv.info._Z25sgemm_smem_cache_blockingiiifPKfS0_fPf,"",@"SHT_CUDA_INFO"
	.sectionflags	@""
	.align	4


	//----- nvinfo : EIATTR_CUDA_API_VERSION
	.align		4
        /*0000*/ 	.byte	0x04, 0x37
        /*0002*/ 	.short	(.L_7 - .L_6)
.L_6:
        /*0004*/ 	.word	0x00000082


	//----- nvinfo : EIATTR_KPARAM_INFO
	.align		4
.L_7:
        /*0008*/ 	.byte	0x04, 0x17
        /*000a*/ 	.short	(.L_9 - .L_8)
.L_8:
        /*000c*/ 	.word	0x00000000
        /*0010*/ 	.short	0x0007
        /*0012*/ 	.short	0x0028
        /*0014*/ 	.byte	0x00, 0xf5, 0x21, 0x00


	//----- nvinfo : EIATTR_KPARAM_INFO
	.align		4
.L_9:
        /*0018*/ 	.byte	0x04, 0x17
        /*001a*/ 	.short	(.L_11 - .L_10)
.L_10:
        /*001c*/ 	.word	0x00000000
        /*0020*/ 	.short	0x0006
        /*0022*/ 	.short	0x0020
        /*0024*/ 	.byte	0x00, 0xf0, 0x11, 0x00


	//----- nvinfo : EIATTR_KPARAM_INFO
	.align		4
.L_11:
        /*0028*/ 	.byte	0x04, 0x17
        /*002a*/ 	.short	(.L_13 - .L_12)
.L_12:
        /*002c*/ 	.word	0x00000000
        /*0030*/ 	.short	0x0005
        /*0032*/ 	.short	0x0018
        /*0034*/ 	.byte	0x00, 0xf5, 0x21, 0x00


	//----- nvinfo : EIATTR_KPARAM_INFO
	.align		4
.L_13:
        /*0038*/ 	.byte	0x04, 0x17
        /*003a*/ 	.short	(.L_15 - .L_14)
.L_14:
        /*003c*/ 	.word	0x00000000
        /*0040*/ 	.short	0x0004
        /*0042*/ 	.short	0x0010
        /*0044*/ 	.byte	0x00, 0xf5, 0x21, 0x00


	//----- nvinfo : EIATTR_KPARAM_INFO
	.align		4
.L_15:
        /*0048*/ 	.byte	0x04, 0x17
        /*004a*/ 	.short	(.L_17 - .L_16)
.L_16:
        /*004c*/ 	.word	0x00000000
        /*0050*/ 	.short	0x0003
        /*0052*/ 	.short	0x000c
        /*0054*/ 	.byte	0x00, 0xf0, 0x11, 0x00


	//----- nvinfo : EIATTR_KPARAM_INFO
	.align		4
.L_17:
        /*0058*/ 	.byte	0x04, 0x17
        /*005a*/ 	.short	(.L_19 - .L_18)
.L_18:
        /*005c*/ 	.word	0x00000000
        /*0060*/ 	.short	0x0002
        /*0062*/ 	.short	0x0008
        /*0064*/ 	.byte	0x00, 0xf0, 0x11, 0x00


	//----- nvinfo : EIATTR_KPARAM_INFO
	.align		4
.L_19:
        /*0068*/ 	.byte	0x04, 0x17
        /*006a*/ 	.short	(.L_21 - .L_20)
.L_20:
        /*006c*/ 	.word	0x00000000
        /*0070*/ 	.short	0x0001
        /*0072*/ 	.short	0x0004
        /*0074*/ 	.byte	0x00, 0xf0, 0x11, 0x00


	//----- nvinfo : EIATTR_KPARAM_INFO
	.align		4
.L_21:
        /*0078*/ 	.byte	0x04, 0x17
        /*007a*/ 	.short	(.L_23 - .L_22)
.L_22:
        /*007c*/ 	.word	0x00000000
        /*0080*/ 	.short	0x0000
        /*0082*/ 	.short	0x0000
        /*0084*/ 	.byte	0x00, 0xf0, 0x11, 0x00


	//----- nvinfo : EIATTR_SPARSE_MMA_MASK
	.align		4
.L_23:
        /*0088*/ 	.byte	0x03, 0x50
        /*008a*/ 	.short	0x0000


	//----- nvinfo : EIATTR_MAXREG_COUNT
	.align		4
        /*008c*/ 	.byte	0x03, 0x1b
        /*008e*/ 	.short	0x00ff


	//----- nvinfo : EIATTR_MERCURY_ISA_VERSION
	.align		4
        /*0090*/ 	.byte	0x03, 0x5f
        /*0092*/ 	.short	0x0101


	//----- nvinfo : EIATTR_VRC_CTA_INIT_COUNT
	.align		4
        /*0094*/ 	.byte	0x02, 0x4a
	.zero		1
	.zero		1


	//----- nvinfo : EIATTR_EXIT_INSTR_OFFSETS
	.align		4
        /*0098*/ 	.byte	0x04, 0x1c
        /*009a*/ 	.short	(.L_25 - .L_24)


	//   ....[0]....
.L_24:
        /*009c*/ 	.word	0x00000010


	//----- nvinfo : EIATTR_CBANK_PARAM_SIZE
	.align		4
.L_25:
        /*00a0*/ 	.byte	0x03, 0x19
        /*00a2*/ 	.short	0x0030


	//----- nvinfo : EIATTR_PARAM_CBANK
	.align		4
        /*00a4*/ 	.byte	0x04, 0x0a
        /*00a6*/ 	.short	(.L_27 - .L_26)
	.align		4
.L_26:
        /*00a8*/ 	.word	index@(.nv.constant0._Z25sgemm_smem_cache_blockingiiifPKfS0_fPf)
        /*00ac*/ 	.short	0x0380
        /*00ae*/ 	.short	0x0030


	//----- nvinfo : EIATTR_SW_WAR
	.align		4
.L_27:
        /*00b0*/ 	.byte	0x04, 0x36
        /*00b2*/ 	.short	(.L_29 - .L_28)
.L_28:
        /*00b4*/ 	.word	0x00000008
.L_29:


//--------------------- .nv.callgraph             --------------------------
	.section	.nv.callgraph,"",@"SHT_CUDA_CALLGRAPH"
	.align	4
	.sectionentsize	8
	.align		4
        /*0000*/ 	.word	0x00000000
	.align		4
        /*0004*/ 	.word	0xffffffff
	.align		4
        /*0008*/ 	.word	0x00000000
	.align		4
        /*000c*/ 	.word	0xfffffffe
	.align		4
        /*0010*/ 	.word	0x00000000
	.align		4
        /*0014*/ 	.word	0xfffffffd
	.align		4
        /*0018*/ 	.word	0x00000000
	.align		4
        /*001c*/ 	.word	0xfffffffc


//--------------------- .text._Z25sgemm_smem_cache_blockingiiifPKfS0_fPf --------------------------
	.section	.text._Z25sgemm_smem_cache_blockingiiifPKfS0_fPf,"ax",@progbits
	.align	128
        .global         _Z25sgemm_smem_cache_blockingiiifPKfS0_fPf
        .type           _Z25sgemm_smem_cache_blockingiiifPKfS0_fPf,@function
        .size           _Z25sgemm_smem_cache_blockingiiifPKfS0_fPf,(.L_x_1 - _Z25sgemm_smem_cache_blockingiiifPKfS0_fPf)
        .other          _Z25sgemm_smem_cache_blockingiiifPKfS0_fPf,@"STO_CUDA_ENTRY STV_DEFAULT"
_Z25sgemm_smem_cache_blockingiiifPKfS0_fPf:
.text._Z25sgemm_smem_cache_blockingiiifPKfS0_fPf:
[----:B------:R-:W-:Y:S01]  /*0000*/  LDC R1, c[0x0][0x37c] ;  /* 0x0000df00ff017b82 */ /* 0x000fe20000000800 */
[----:B------:R-:W-:Y:S05]  /*0010*/  EXIT ;  /* 0x000000000000794d */ /* 0x000fea0003800000 */
.L_x_0:
[----:B------:R-:W-:-:S00]  /*0020*/  BRA `(.L_x_0) ;  /* 0xfffffffc00fc7947 */ /* 0x000fc0000383ffff */
[----:B------:R-:W-:-:S00]  /*0030*/  NOP ;  /* 0x0000000000007918 */ /* 0x000fc00000000000 */
        /* <DEDUP_REMOVED lines=12> */
.L_x_1:


//--------------------- .nv.shared.reserved.0     --------------------------
	.section	.nv.shared.reserved.0,"aw",@nobits
	.weak		__nv_reservedSMEM_offset_0_alias
	.size		__nv_reservedSMEM_offset_0_alias, 0, 64
	.other		__nv_reservedSMEM_offset_0_alias,@"STO_CUDA_RESERVED_SHARED STV_DEFAULT"
__nv_reservedSMEM_offset_0_alias:
	.zero		0
	.zero		64


//--------------------- .nv.constant0._Z25sgemm_smem_cache_blockingiiifPKfS0_fPf --------------------------
	.section	.nv.constant0._Z25sgemm_smem_cache_blockingiiifPKfS0_fPf,"a",@progbits
	.sectionflags	@""
	.align	4
.nv.constant0._Z25sgemm_smem_cache_blockingiiifPKfS0_fPf:
	.zero		944


//--------------------- SYMBOLS --------------------------

	.type		.nv.reservedSmem.offset0,@object
	.size		.nv.reservedSmem.offset0,0x4
